//
// Generated by NVIDIA NVVM Compiler
//
// Compiler Build ID: CL-36424714
// Cuda compilation tools, release 13.0, V13.0.88
// Based on NVVM 20.0.0
//

.version 9.0
.target sm_100
.address_size 64

	// .globl	_Z11reduce_0x20Pf
// _ZZ11reduce_0x20PfE5sdata has been demoted

.visible .entry _Z11reduce_0x20Pf(
	.param .u64 .ptr .align 1 _Z11reduce_0x20Pf_param_0
)
{
	.reg .b32 	%r<57>;
	.reg .b32 	%f<20>;
	.reg .b64 	%rd<11>;
	// demoted variable
	.shared .align 4 .b8 _ZZ11reduce_0x20PfE5sdata[256];
	ld.param.u64 	%rd1, [_Z11reduce_0x20Pf_param_0];
	cvta.to.global.u64 	%rd2, %rd1;
	mov.u32 	%r1, %tid.x;
	mov.u32 	%r56, %r1;
	mov.u32 	%r2, %ctaid.x;
	mov.u32 	%r3, %ntid.x;
	mov.u32 	%r4, %r56;
	mad.lo.s32 	%r5, %r3, %r2, %r4;
	mul.wide.u32 	%rd5, %r5, 4;
	add.s64 	%rd6, %rd2, %rd5;
	ld.global.f32 	%f1, [%rd6];
	add.s32 	%r6, %r5, 32;
	mul.wide.u32 	%rd7, %r6, 4;
	add.s64 	%rd8, %rd2, %rd7;
	ld.global.f32 	%f2, [%rd8];
	add.f32 	%f3, %f1, %f2;
	mov.u32 	%r7, %r56;
	shl.b32 	%r8, %r7, 2;
	mov.u32 	%r9, _ZZ11reduce_0x20PfE5sdata;
	add.s32 	%r10, %r9, %r8;
	st.shared.f32 	[%r10], %f3;
	mov.u32 	%r11, %r56;
	shl.b32 	%r12, %r11, 2;
	add.s32 	%r13, %r9, %r12;
	ld.shared.f32 	%f4, [%r13];
	mov.u32 	%r14, %r56;
	shl.b32 	%r15, %r14, 2;
	add.s32 	%r16, %r9, %r15;
	ld.shared.f32 	%f5, [%r16+64];
	add.f32 	%f6, %f4, %f5;
	mov.u32 	%r17, %r56;
	shl.b32 	%r18, %r17, 2;
	add.s32 	%r19, %r9, %r18;
	st.shared.f32 	[%r19], %f6;
	mov.u32 	%r20, %r56;
	shl.b32 	%r21, %r20, 2;
	add.s32 	%r22, %r9, %r21;
	ld.shared.f32 	%f7, [%r22];
	mov.u32 	%r23, %r56;
	shl.b32 	%r24, %r23, 2;
	add.s32 	%r25, %r9, %r24;
	ld.shared.f32 	%f8, [%r25+32];
	add.f32 	%f9, %f7, %f8;
	mov.u32 	%r26, %r56;
	shl.b32 	%r27, %r26, 2;
	add.s32 	%r28, %r9, %r27;
	st.shared.f32 	[%r28], %f9;
	mov.u32 	%r29, %r56;
	shl.b32 	%r30, %r29, 2;
	add.s32 	%r31, %r9, %r30;
	ld.shared.f32 	%f10, [%r31];
	mov.u32 	%r32, %r56;
	shl.b32 	%r33, %r32, 2;
	add.s32 	%r34, %r9, %r33;
	ld.shared.f32 	%f11, [%r34+16];
	add.f32 	%f12, %f10, %f11;
	mov.u32 	%r35, %r56;
	shl.b32 	%r36, %r35, 2;
	add.s32 	%r37, %r9, %r36;
	st.shared.f32 	[%r37], %f12;
	mov.u32 	%r38, %r56;
	shl.b32 	%r39, %r38, 2;
	add.s32 	%r40, %r9, %r39;
	ld.shared.f32 	%f13, [%r40];
	mov.u32 	%r41, %r56;
	shl.b32 	%r42, %r41, 2;
	add.s32 	%r43, %r9, %r42;
	ld.shared.f32 	%f14, [%r43+4];
	add.f32 	%f15, %f13, %f14;
	mov.u32 	%r44, %r56;
	shl.b32 	%r45, %r44, 2;
	add.s32 	%r46, %r9, %r45;
	st.shared.f32 	[%r46], %f15;
	mov.u32 	%r47, %r56;
	shl.b32 	%r48, %r47, 2;
	add.s32 	%r49, %r9, %r48;
	ld.shared.f32 	%f16, [%r49];
	mov.u32 	%r50, %r56;
	shl.b32 	%r51, %r50, 2;
	add.s32 	%r52, %r9, %r51;
	ld.shared.f32 	%f17, [%r52];
	add.f32 	%f18, %f16, %f17;
	mov.u32 	%r53, %r56;
	shl.b32 	%r54, %r53, 2;
	add.s32 	%r55, %r9, %r54;
	st.shared.f32 	[%r55], %f18;
	ld.shared.f32 	%f19, [_ZZ11reduce_0x20PfE5sdata+4];
	mul.wide.u32 	%rd9, %r2, 4;
	add.s64 	%rd10, %rd2, %rd9;
	st.global.f32 	[%rd10], %f19;
	ret;

}


// ===== COMPILED SASS (sm_100) =====

	.target	sm_100

	.elftype	@"ET_EXEC"


//--------------------- .note.nv.tkinfo           --------------------------
	.section	.note.nv.tkinfo,"",@"SHT_NOTE"
	.sectionflags	@"SHF_NOTE_NV_TKINFO"
	.tkinfo
        /*0018*/ 	.word	0x00000002
        /*0030*/ 	.string	""
        /*0030*/ 	.string	"ptxas"
        /*0030*/ 	.string	"Cuda compilation tools, release 13.0, V13.0.88"
        /*0030*/ 	.string	"Build cuda_13.0.r13.0/compiler.36424714_0"
        /*0030*/ 	.string	"-arch sm_100 -m 64 "



//--------------------- .note.nv.cuinfo           --------------------------
	.section	.note.nv.cuinfo,"",@"SHT_NOTE"
	.sectionflags	@"SHF_NOTE_NV_CUINFO"
        /*0018*/ 	.short	0x0002
        /*001a*/ 	.short	0x0064
        /*001c*/ 	.short	0x0082
	.zero		2


//--------------------- .nv.info                  --------------------------
	.section	.nv.info,"",@"SHT_CUDA_INFO"
	.align	4


	//----- nvinfo : EIATTR_REGCOUNT
	.align		4
        /*0000*/ 	.byte	0x04, 0x2f
        /*0002*/ 	.short	(.L_1 - .L_0)
	.align		4
.L_0:
        /*0004*/ 	.word	index@(_Z11reduce_0x20Pf)
        /*0008*/ 	.word	0x00000014


	//----- nvinfo : EIATTR_FRAME_SIZE
	.align		4
.L_1:
        /*000c*/ 	.byte	0x04, 0x11
        /*000e*/ 	.short	(.L_3 - .L_2)
	.align		4
.L_2:
        /*0010*/ 	.word	index@(_Z11reduce_0x20Pf)
        /*0014*/ 	.word	0x00000000


	//----- nvinfo : EIATTR_MIN_STACK_SIZE
	.align		4
.L_3:
        /*0018*/ 	.byte	0x04, 0x12
        /*001a*/ 	.short	(.L_5 - .L_4)
	.align		4
.L_4:
        /*001c*/ 	.word	index@(_Z11reduce_0x20Pf)
        /*0020*/ 	.word	0x00000000
.L_5:


//--------------------- .nv.compat                --------------------------
	.section	.nv.compat,"",@"SHT_CUDA_COMPAT_INFO"
	.align	4
        /*0000*/ 	.byte	0x02, 0x09, 0x00, 0x00, 0x02, 0x02, 0x01, 0x00, 0x02, 0x05, 0x05, 0x00, 0x03, 0x07, 0x01, 0x01
        /*0010*/ 	.byte	0x02, 0x03, 0x00, 0x00, 0x02, 0x06, 0x01, 0x00, 0x04, 0x0b, 0x08, 0x00, 0x09, 0x00, 0x00, 0x00
        /*0020*/ 	.byte	0x00, 0x00, 0x00, 0x00


//--------------------- .nv.info._Z11reduce_0x20Pf --------------------------
	.section	.nv.info._Z11reduce_0x20Pf,"",@"SHT_CUDA_INFO"
	.sectionflags	@""
	.align	4


	//----- nvinfo : EIATTR_CUDA_API_VERSION
	.align		4
        /*0000*/ 	.byte	0x04, 0x37
        /*0002*/ 	.short	(.L_7 - .L_6)
.L_6:
        /*0004*/ 	.word	0x00000082


	//----- nvinfo : EIATTR_KPARAM_INFO
	.align		4
.L_7:
        /*0008*/ 	.byte	0x04, 0x17
        /*000a*/ 	.short	(.L_9 - .L_8)
.L_8:
        /*000c*/ 	.word	0x00000000
        /*0010*/ 	.short	0x0000
        /*0012*/ 	.short	0x0000
        /*0014*/ 	.byte	0x00, 0xf5, 0x21, 0x00


	//----- nvinfo : EIATTR_SPARSE_MMA_MASK
	.align		4
.L_9:
        /*0018*/ 	.byte	0x03, 0x50
        /*001a*/ 	.short	0x0000


	//----- nvinfo : EIATTR_MAXREG_COUNT
	.align		4
        /*001c*/ 	.byte	0x03, 0x1b
        /*001e*/ 	.short	0x00ff


	//----- nvinfo : EIATTR_MERCURY_ISA_VERSION
	.align		4
        /*0020*/ 	.byte	0x03, 0x5f
        /*0022*/ 	.short	0x0101


	//----- nvinfo : EIATTR_VRC_CTA_INIT_COUNT
	.align		4
        /*0024*/ 	.byte	0x02, 0x4a
	.zero		1
	.zero		1


	//----- nvinfo : EIATTR_EXIT_INSTR_OFFSETS
	.align		4
        /*0028*/ 	.byte	0x04, 0x1c
        /*002a*/ 	.short	(.L_11 - .L_10)


	//   ....[0]....
.L_10:
        /*002c*/ 	.word	0x00000220


	//----- nvinfo : EIATTR_CBANK_PARAM_SIZE
	.align		4
.L_11:
        /*0030*/ 	.byte	0x03, 0x19
        /*0032*/ 	.short	0x0008


	//----- nvinfo : EIATTR_PARAM_CBANK
	.align		4
        /*0034*/ 	.byte	0x04, 0x0a
        /*0036*/ 	.short	(.L_13 - .L_12)
	.align		4
.L_12:
        /*0038*/ 	.word	index@(.nv.constant0._Z11reduce_0x20Pf)
        /*003c*/ 	.short	0x0380
        /*003e*/ 	.short	0x0008


	//----- nvinfo : EIATTR_SW_WAR
	.align		4
.L_13:
        /*0040*/ 	.byte	0x04, 0x36
        /*0042*/ 	.short	(.L_15 - .L_14)
.L_14:
        /*0044*/ 	.word	0x00000008
.L_15:


//--------------------- .nv.callgraph             --------------------------
	.section	.nv.callgraph,"",@"SHT_CUDA_CALLGRAPH"
	.align	4
	.sectionentsize	8
	.align		4
        /*0000*/ 	.word	0x00000000
	.align		4
        /*0004*/ 	.word	0xffffffff
	.align		4
        /*0008*/ 	.word	0x00000000
	.align		4
        /*000c*/ 	.word	0xfffffffe
	.align		4
        /*0010*/ 	.word	0x00000000
	.align		4
        /*0014*/ 	.word	0xfffffffd
	.align		4
        /*0018*/ 	.word	0x00000000
	.align		4
        /*001c*/ 	.word	0xfffffffc


//--------------------- .text._Z11reduce_0x20Pf   --------------------------
	.section	.text._Z11reduce_0x20Pf,"ax",@progbits
	.align	128
        .global         _Z11reduce_0x20Pf
        .type           _Z11reduce_0x20Pf,@function
        .size           _Z11reduce_0x20Pf,(.L_x_1 - _Z11reduce_0x20Pf)
        .other          _Z11reduce_0x20Pf,@"STO_CUDA_ENTRY STV_DEFAULT"
_Z11reduce_0x20Pf:
.text._Z11reduce_0x20Pf:
[----:B------:R-:W-:Y:S01]  /*0000*/  LDC R1, c[0x0][0x37c] ;  /* 0x0000df00ff017b82 */ /* 0x000fe20000000800 */
[----:B------:R-:W0:Y:S01]  /*0010*/  S2R R9, SR_TID.X ;  /* 0x0000000000097919 */ /* 0x000e220000002100 */
[----:B------:R-:W0:Y:S06]  /*0020*/  LDCU UR4, c[0x0][0x360] ;  /* 0x00006c00ff0477ac */ /* 0x000e2c0008000800 */
[----:B------:R-:W1:Y:S01]  /*0030*/  LDC.64 R2, c[0x0][0x380] ;  /* 0x0000e000ff027b82 */ /* 0x000e620000000a00 */
[----:B------:R-:W0:Y:S01]  /*0040*/  S2R R12, SR_CTAID.X ;  /* 0x00000000000c7919 */ /* 0x000e220000002500 */
[----:B------:R-:W2:Y:S01]  /*0050*/  LDCU.64 UR6, c[0x0][0x358] ;  /* 0x00006b00ff0677ac */ /* 0x000ea20008000a00 */
[----:B0-----:R-:W-:-:S05]  /*0060*/  IMAD R5, R12, UR4, R9 ;  /* 0x000000040c057c24 */ /* 0x001fca000f8e0209 */
[C---:B------:R-:W-:Y:S01]  /*0070*/  IADD3 R7, PT, PT, R5.reuse, 0x20, RZ ;  /* 0x0000002005077810 */ /* 0x040fe20007ffe0ff */
[----:B-1----:R-:W-:-:S04]  /*0080*/  IMAD.WIDE.U32 R4, R5, 0x4, R2 ;  /* 0x0000000405047825 */ /* 0x002fc800078e0002 */
[--C-:B------:R-:W-:Y:S02]  /*0090*/  IMAD.WIDE.U32 R6, R7, 0x4, R2.reuse ;  /* 0x0000000407067825 */ /* 0x100fe400078e0002 */
[----:B--2---:R-:W2:Y:S04]  /*00a0*/  LDG.E R4, desc[UR6][R4.64] ;  /* 0x0000000604047981 */ /* 0x004ea8000c1e1900 */
[----:B------:R-:W2:Y:S01]  /*00b0*/  LDG.E R7, desc[UR6][R6.64] ;  /* 0x0000000606077981 */ /* 0x000ea2000c1e1900 */
[----:B------:R-:W0:Y:S01]  /*00c0*/  S2UR UR5, SR_CgaCtaId ;  /* 0x00000000000579c3 */ /* 0x000e220000008800 */
[----:B------:R-:W-:Y:S01]  /*00d0*/  UMOV UR4, 0x400 ;  /* 0x0000040000047882 */ /* 0x000fe20000000000 */
[----:B------:R-:W-:Y:S01]  /*00e0*/  IMAD.WIDE.U32 R2, R12, 0x4, R2 ;  /* 0x000000040c027825 */ /* 0x000fe200078e0002 */
[----:B0-----:R-:W-:-:S06]  /*00f0*/  ULEA UR4, UR5, UR4, 0x18 ;  /* 0x0000000405047291 */ /* 0x001fcc000f8ec0ff */
[----:B------:R-:W-:-:S05]  /*0100*/  LEA R9, R9, UR4, 0x2 ;  /* 0x0000000409097c11 */ /* 0x000fca000f8e10ff */
[----:B------:R-:W0:Y:S04]  /*0110*/  LDS R11, [R9+0x40] ;  /* 0x00004000090b7984 */ /* 0x000e280000000800 */
[----:B------:R-:W1:Y:S04]  /*0120*/  LDS R13, [R9+0x20] ;  /* 0x00002000090d7984 */ /* 0x000e680000000800 */
[----:B------:R-:W3:Y:S04]  /*0130*/  LDS R15, [R9+0x10] ;  /* 0x00001000090f7984 */ /* 0x000ee80000000800 */
[----:B------:R-:W4:Y:S01]  /*0140*/  LDS R17, [R9+0x4] ;  /* 0x0000040009117984 */ /* 0x000f220000000800 */
[----:B--2---:R-:W-:-:S04]  /*0150*/  FADD R0, R4, R7 ;  /* 0x0000000704007221 */ /* 0x004fc80000000000 */
[----:B0-----:R-:W-:Y:S01]  /*0160*/  FADD R4, R11, R0 ;  /* 0x000000000b047221 */ /* 0x001fe20000000000 */
[----:B------:R-:W-:Y:S03]  /*0170*/  STS [R9], R0 ;  /* 0x0000000009007388 */ /* 0x000fe60000000800 */
[----:B-1----:R-:W-:Y:S01]  /*0180*/  FADD R6, R13, R4 ;  /* 0x000000040d067221 */ /* 0x002fe20000000000 */
[----:B------:R-:W-:Y:S03]  /*0190*/  STS [R9], R4 ;  /* 0x0000000409007388 */ /* 0x000fe60000000800 */
[----:B---3--:R-:W-:Y:S01]  /*01a0*/  FADD R8, R15, R6 ;  /* 0x000000060f087221 */ /* 0x008fe20000000000 */
[----:B------:R-:W-:Y:S03]  /*01b0*/  STS [R9], R6 ;  /* 0x0000000609007388 */ /* 0x000fe60000000800 */
[----:B----4-:R-:W-:Y:S01]  /*01c0*/  FADD R17, R17, R8 ;  /* 0x0000000811117221 */ /* 0x010fe20000000000 */
[----:B------:R-:W-:Y:S03]  /*01d0*/  STS [R9], R8 ;  /* 0x0000000809007388 */ /* 0x000fe60000000800 */
[----:B------:R-:W-:-:S05]  /*01e0*/  FADD R10, R17, R17 ;  /* 0x00000011110a7221 */ /* 0x000fca0000000000 */
[----:B------:R-:W-:Y:S04]  /*01f0*/  STS [R9], R10 ;  /* 0x0000000a09007388 */ /* 0x000fe80000000800 */
[----:B------:R-:W0:Y:S04]  /*0200*/  LDS R5, [UR4+0x4] ;  /* 0x00000404ff057984 */ /* 0x000e280008000800 */
[----:B0-----:R-:W-:Y:S01]  /*0210*/  STG.E desc[UR6][R2.64], R5 ;  /* 0x0000000502007986 */ /* 0x001fe2000c101906 */
[----:B------:R-:W-:Y:S05]  /*0220*/  EXIT ;  /* 0x000000000000794d */ /* 0x000fea0003800000 */
.L_x_0:
[----:B------:R-:W-:-:S00]  /*0230*/  BRA `(.L_x_0) ;  /* 0xfffffffc00fc7947 */ /* 0x000fc0000383ffff */
[----:B------:R-:W-:-:S00]  /*0240*/  NOP ;  /* 0x0000000000007918 */ /* 0x000fc00000000000 */
        /* <DEDUP_REMOVED lines=11> */
.L_x_1:


//--------------------- .nv.shared._Z11reduce_0x20Pf --------------------------
	.section	.nv.shared._Z11reduce_0x20Pf,"aw",@nobits
	.sectionflags	@""
	.align	4
.nv.shared._Z11reduce_0x20Pf:
	.zero		1280


//--------------------- .nv.shared.reserved.0     --------------------------
	.section	.nv.shared.reserved.0,"aw",@nobits
	.weak		__nv_reservedSMEM_offset_0_alias
	.size		__nv_reservedSMEM_offset_0_alias, 0, 64
	.other		__nv_reservedSMEM_offset_0_alias,@"STO_CUDA_RESERVED_SHARED STV_DEFAULT"
__nv_reservedSMEM_offset_0_alias:
	.zero		0
	.zero		64


//--------------------- .nv.constant0._Z11reduce_0x20Pf --------------------------
	.section	.nv.constant0._Z11reduce_0x20Pf,"a",@progbits
	.sectionflags	@""
	.align	4
.nv.constant0._Z11reduce_0x20Pf:
	.zero		904


//--------------------- SYMBOLS --------------------------

	.type		.nv.reservedSmem.offset0,@object
	.size		.nv.reservedSmem.offset0,0x4
	.type		.nv.reservedSmem.cap,@object
	.size		.nv.reservedSmem.cap,0x4
